//
// Generated by NVIDIA NVVM Compiler
//
// Compiler Build ID: CL-36424714
// Cuda compilation tools, release 13.0, V13.0.88
// Based on NVVM 20.0.0
//

.version 9.0
.target sm_100
.address_size 64

	// .globl	_Z12Radix2KernelP6__halfS0_S0_S0_iii
.global .align 4 .b8 __cudart_i2opi_f[24] = {65, 144, 67, 60, 153, 149, 98, 219, 192, 221, 52, 245, 209, 87, 39, 252, 41, 21, 68, 78, 110, 131, 249, 162};

.visible .entry _Z12Radix2KernelP6__halfS0_S0_S0_iii(
	.param .u64 .ptr .align 1 _Z12Radix2KernelP6__halfS0_S0_S0_iii_param_0,
	.param .u64 .ptr .align 1 _Z12Radix2KernelP6__halfS0_S0_S0_iii_param_1,
	.param .u64 .ptr .align 1 _Z12Radix2KernelP6__halfS0_S0_S0_iii_param_2,
	.param .u64 .ptr .align 1 _Z12Radix2KernelP6__halfS0_S0_S0_iii_param_3,
	.param .u32 _Z12Radix2KernelP6__halfS0_S0_S0_iii_param_4,
	.param .u32 _Z12Radix2KernelP6__halfS0_S0_S0_iii_param_5,
	.param .u32 _Z12Radix2KernelP6__halfS0_S0_S0_iii_param_6
)
{
	.local .align 4 .b8 	__local_depot0[28];
	.reg .b64 	%SP;
	.reg .b64 	%SPL;
	.reg .pred 	%p<18>;
	.reg .b16 	%rs<34>;
	.reg .b32 	%r<94>;
	.reg .b32 	%f<48>;
	.reg .b64 	%rd<58>;
	.reg .b64 	%fd<9>;

	mov.u64 	%SPL, __local_depot0;
	ld.param.u64 	%rd16, [_Z12Radix2KernelP6__halfS0_S0_S0_iii_param_0];
	ld.param.u64 	%rd17, [_Z12Radix2KernelP6__halfS0_S0_S0_iii_param_1];
	ld.param.u64 	%rd18, [_Z12Radix2KernelP6__halfS0_S0_S0_iii_param_2];
	ld.param.u64 	%rd19, [_Z12Radix2KernelP6__halfS0_S0_S0_iii_param_3];
	ld.param.u32 	%r31, [_Z12Radix2KernelP6__halfS0_S0_S0_iii_param_4];
	ld.param.u32 	%r32, [_Z12Radix2KernelP6__halfS0_S0_S0_iii_param_5];
	ld.param.u32 	%r33, [_Z12Radix2KernelP6__halfS0_S0_S0_iii_param_6];
	add.u64 	%rd1, %SPL, 0;
	mov.u32 	%r34, %ntid.x;
	mov.u32 	%r35, %ctaid.x;
	mov.u32 	%r36, %tid.x;
	mad.lo.s32 	%r1, %r34, %r35, %r36;
	mov.u32 	%r37, %nctaid.x;
	mul.lo.s32 	%r38, %r34, %r37;
	setp.lt.u32 	%p1, %r38, %r32;
	mov.u32 	%r85, %r1;
	@%p1 bra 	$L__BB0_2;
	div.s32 	%r39, %r32, %r33;
	add.s32 	%r85, %r39, %r1;
$L__BB0_2:
	cvt.rn.f64.s32 	%fd1, %r85;
	mul.f64 	%fd2, %fd1, 0dC01921FB54442D18;
	cvt.rn.f64.s32 	%fd3, %r32;
	div.rn.f64 	%fd4, %fd2, %fd3;
	cvt.rn.f32.f64 	%f1, %fd4;
	mul.f32 	%f10, %f1, 0f3F22F983;
	cvt.rni.s32.f32 	%r93, %f10;
	cvt.rn.f32.s32 	%f11, %r93;
	fma.rn.f32 	%f12, %f11, 0fBFC90FDA, %f1;
	fma.rn.f32 	%f13, %f11, 0fB3A22168, %f12;
	fma.rn.f32 	%f47, %f11, 0fA7C234C5, %f13;
	abs.f32 	%f3, %f1;
	setp.ltu.f32 	%p2, %f3, 0f47CE4780;
	mov.u32 	%r89, %r93;
	mov.f32 	%f46, %f47;
	@%p2 bra 	$L__BB0_10;
	setp.neu.f32 	%p3, %f3, 0f7F800000;
	@%p3 bra 	$L__BB0_5;
	mov.f32 	%f16, 0f00000000;
	mul.rn.f32 	%f46, %f1, %f16;
	mov.b32 	%r89, 0;
	bra.uni 	$L__BB0_10;
$L__BB0_5:
	mov.b32 	%r5, %f1;
	shl.b32 	%r41, %r5, 8;
	or.b32  	%r6, %r41, -2147483648;
	mov.b64 	%rd54, 0;
	mov.b32 	%r86, 0;
	mov.u64 	%rd52, __cudart_i2opi_f;
	mov.u64 	%rd53, %rd1;
$L__BB0_6:
	.pragma "nounroll";
	ld.global.nc.u32 	%r42, [%rd52];
	mad.wide.u32 	%rd23, %r42, %r6, %rd54;
	shr.u64 	%rd54, %rd23, 32;
	st.local.u32 	[%rd53], %rd23;
	add.s32 	%r86, %r86, 1;
	add.s64 	%rd53, %rd53, 4;
	add.s64 	%rd52, %rd52, 4;
	setp.ne.s32 	%p4, %r86, 6;
	@%p4 bra 	$L__BB0_6;
	shr.u32 	%r43, %r5, 23;
	st.local.u32 	[%rd1+24], %rd54;
	and.b32  	%r9, %r43, 31;
	and.b32  	%r44, %r43, 224;
	add.s32 	%r45, %r44, -128;
	shr.u32 	%r46, %r45, 5;
	mul.wide.u32 	%rd24, %r46, 4;
	sub.s64 	%rd8, %rd1, %rd24;
	ld.local.u32 	%r87, [%rd8+24];
	ld.local.u32 	%r88, [%rd8+20];
	setp.eq.s32 	%p5, %r9, 0;
	@%p5 bra 	$L__BB0_9;
	shf.l.wrap.b32 	%r87, %r88, %r87, %r9;
	ld.local.u32 	%r47, [%rd8+16];
	shf.l.wrap.b32 	%r88, %r47, %r88, %r9;
$L__BB0_9:
	shr.u32 	%r48, %r87, 30;
	shf.l.wrap.b32 	%r49, %r88, %r87, 2;
	shl.b32 	%r50, %r88, 2;
	shr.u32 	%r51, %r49, 31;
	add.s32 	%r52, %r51, %r48;
	neg.s32 	%r53, %r52;
	setp.lt.s32 	%p6, %r5, 0;
	selp.b32 	%r89, %r53, %r52, %p6;
	xor.b32  	%r54, %r49, %r5;
	shr.s32 	%r55, %r49, 31;
	xor.b32  	%r56, %r55, %r49;
	xor.b32  	%r57, %r55, %r50;
	cvt.u64.u32 	%rd25, %r56;
	shl.b64 	%rd26, %rd25, 32;
	cvt.u64.u32 	%rd27, %r57;
	or.b64  	%rd28, %rd26, %rd27;
	cvt.rn.f64.s64 	%fd5, %rd28;
	mul.f64 	%fd6, %fd5, 0d3BF921FB54442D19;
	cvt.rn.f32.f64 	%f14, %fd6;
	neg.f32 	%f15, %f14;
	setp.lt.s32 	%p7, %r54, 0;
	selp.f32 	%f46, %f15, %f14, %p7;
$L__BB0_10:
	setp.ltu.f32 	%p8, %f3, 0f47CE4780;
	add.s32 	%r59, %r89, 1;
	mul.rn.f32 	%f18, %f46, %f46;
	and.b32  	%r60, %r89, 1;
	setp.eq.b32 	%p9, %r60, 1;
	selp.f32 	%f19, %f46, 0f3F800000, %p9;
	fma.rn.f32 	%f20, %f18, %f19, 0f00000000;
	fma.rn.f32 	%f21, %f18, 0f37CBAC00, 0fBAB607ED;
	selp.f32 	%f22, 0fB94D4153, %f21, %p9;
	selp.f32 	%f23, 0f3C0885E4, 0f3D2AAABB, %p9;
	fma.rn.f32 	%f24, %f22, %f18, %f23;
	selp.f32 	%f25, 0fBE2AAAA8, 0fBEFFFFFF, %p9;
	fma.rn.f32 	%f26, %f24, %f18, %f25;
	fma.rn.f32 	%f27, %f26, %f20, %f19;
	and.b32  	%r61, %r59, 2;
	setp.eq.s32 	%p10, %r61, 0;
	mov.f32 	%f28, 0f00000000;
	sub.f32 	%f29, %f28, %f27;
	selp.f32 	%f17, %f27, %f29, %p10;
	// begin inline asm
	{  cvt.rn.f16.f32 %rs2, %f17;}

	// end inline asm
	@%p8 bra 	$L__BB0_18;
	setp.neu.f32 	%p11, %f3, 0f7F800000;
	@%p11 bra 	$L__BB0_13;
	mov.f32 	%f32, 0f00000000;
	mul.rn.f32 	%f47, %f1, %f32;
	mov.b32 	%r93, 0;
	bra.uni 	$L__BB0_18;
$L__BB0_13:
	mov.b32 	%r18, %f1;
	shl.b32 	%r63, %r18, 8;
	or.b32  	%r19, %r63, -2147483648;
	mov.b64 	%rd57, 0;
	mov.b32 	%r90, 0;
	mov.u64 	%rd55, __cudart_i2opi_f;
	mov.u64 	%rd56, %rd1;
$L__BB0_14:
	.pragma "nounroll";
	ld.global.nc.u32 	%r64, [%rd55];
	mad.wide.u32 	%rd31, %r64, %r19, %rd57;
	shr.u64 	%rd57, %rd31, 32;
	st.local.u32 	[%rd56], %rd31;
	add.s32 	%r90, %r90, 1;
	add.s64 	%rd56, %rd56, 4;
	add.s64 	%rd55, %rd55, 4;
	setp.ne.s32 	%p12, %r90, 6;
	@%p12 bra 	$L__BB0_14;
	shr.u32 	%r65, %r18, 23;
	st.local.u32 	[%rd1+24], %rd57;
	and.b32  	%r22, %r65, 31;
	and.b32  	%r66, %r65, 224;
	add.s32 	%r67, %r66, -128;
	shr.u32 	%r68, %r67, 5;
	mul.wide.u32 	%rd32, %r68, 4;
	sub.s64 	%rd15, %rd1, %rd32;
	ld.local.u32 	%r91, [%rd15+24];
	ld.local.u32 	%r92, [%rd15+20];
	setp.eq.s32 	%p13, %r22, 0;
	@%p13 bra 	$L__BB0_17;
	shf.l.wrap.b32 	%r91, %r92, %r91, %r22;
	ld.local.u32 	%r69, [%rd15+16];
	shf.l.wrap.b32 	%r92, %r69, %r92, %r22;
$L__BB0_17:
	shr.u32 	%r70, %r91, 30;
	shf.l.wrap.b32 	%r71, %r92, %r91, 2;
	shl.b32 	%r72, %r92, 2;
	shr.u32 	%r73, %r71, 31;
	add.s32 	%r74, %r73, %r70;
	neg.s32 	%r75, %r74;
	setp.lt.s32 	%p14, %r18, 0;
	selp.b32 	%r93, %r75, %r74, %p14;
	xor.b32  	%r76, %r71, %r18;
	shr.s32 	%r77, %r71, 31;
	xor.b32  	%r78, %r77, %r71;
	xor.b32  	%r79, %r77, %r72;
	cvt.u64.u32 	%rd33, %r78;
	shl.b64 	%rd34, %rd33, 32;
	cvt.u64.u32 	%rd35, %r79;
	or.b64  	%rd36, %rd34, %rd35;
	cvt.rn.f64.s64 	%fd7, %rd36;
	mul.f64 	%fd8, %fd7, 0d3BF921FB54442D19;
	cvt.rn.f32.f64 	%f30, %fd8;
	neg.f32 	%f31, %f30;
	setp.lt.s32 	%p15, %r76, 0;
	selp.f32 	%f47, %f31, %f30, %p15;
$L__BB0_18:
	add.s32 	%r81, %r31, %r1;
	cvta.to.global.u64 	%rd37, %rd16;
	cvta.to.global.u64 	%rd38, %rd17;
	cvta.to.global.u64 	%rd39, %rd18;
	cvta.to.global.u64 	%rd40, %rd19;
	mul.rn.f32 	%f34, %f47, %f47;
	and.b32  	%r82, %r93, 1;
	setp.eq.b32 	%p16, %r82, 1;
	selp.f32 	%f35, 0f3F800000, %f47, %p16;
	fma.rn.f32 	%f36, %f34, %f35, 0f00000000;
	fma.rn.f32 	%f37, %f34, 0f37CBAC00, 0fBAB607ED;
	selp.f32 	%f38, %f37, 0fB94D4153, %p16;
	selp.f32 	%f39, 0f3D2AAABB, 0f3C0885E4, %p16;
	fma.rn.f32 	%f40, %f38, %f34, %f39;
	selp.f32 	%f41, 0fBEFFFFFF, 0fBE2AAAA8, %p16;
	fma.rn.f32 	%f42, %f40, %f34, %f41;
	fma.rn.f32 	%f43, %f42, %f36, %f35;
	and.b32  	%r83, %r93, 2;
	setp.eq.s32 	%p17, %r83, 0;
	mov.f32 	%f44, 0f00000000;
	sub.f32 	%f45, %f44, %f43;
	selp.f32 	%f33, %f43, %f45, %p17;
	// begin inline asm
	{  cvt.rn.f16.f32 %rs3, %f33;}

	// end inline asm
	add.s32 	%r84, %r81, %r32;
	mul.wide.s32 	%rd41, %r84, 2;
	add.s64 	%rd42, %rd37, %rd41;
	ld.global.u16 	%rs5, [%rd42];
	add.s64 	%rd43, %rd38, %rd41;
	ld.global.u16 	%rs8, [%rd43];
	// begin inline asm
	{mul.f16 %rs4,%rs5,%rs2;
}
	// end inline asm
	// begin inline asm
	{mul.f16 %rs7,%rs8,%rs3;
}
	// end inline asm
	// begin inline asm
	{sub.f16 %rs10,%rs4,%rs7;
}
	// end inline asm
	// begin inline asm
	{mul.f16 %rs13,%rs5,%rs3;
}
	// end inline asm
	// begin inline asm
	{mul.f16 %rs16,%rs8,%rs2;
}
	// end inline asm
	// begin inline asm
	{add.f16 %rs19,%rs13,%rs16;
}
	// end inline asm
	mul.wide.s32 	%rd44, %r81, 2;
	add.s64 	%rd45, %rd37, %rd44;
	ld.global.u16 	%rs23, [%rd45];
	// begin inline asm
	{add.f16 %rs22,%rs23,%rs10;
}
	// end inline asm
	add.s64 	%rd46, %rd39, %rd44;
	st.global.u16 	[%rd46], %rs22;
	add.s64 	%rd47, %rd38, %rd44;
	ld.global.u16 	%rs26, [%rd47];
	// begin inline asm
	{add.f16 %rs25,%rs26,%rs19;
}
	// end inline asm
	add.s64 	%rd48, %rd40, %rd44;
	st.global.u16 	[%rd48], %rs25;
	ld.global.u16 	%rs29, [%rd45];
	// begin inline asm
	{sub.f16 %rs28,%rs29,%rs10;
}
	// end inline asm
	mul.wide.s32 	%rd49, %r32, 2;
	add.s64 	%rd50, %rd46, %rd49;
	st.global.u16 	[%rd50], %rs28;
	ld.global.u16 	%rs32, [%rd47];
	// begin inline asm
	{sub.f16 %rs31,%rs32,%rs19;
}
	// end inline asm
	add.s64 	%rd51, %rd48, %rd49;
	st.global.u16 	[%rd51], %rs31;
	ret;

}


// ===== COMPILED SASS (sm_100) =====

	.target	sm_100

	.elftype	@"ET_EXEC"


//--------------------- .note.nv.tkinfo           --------------------------
	.section	.note.nv.tkinfo,"",@"SHT_NOTE"
	.sectionflags	@"SHF_NOTE_NV_TKINFO"
	.tkinfo
        /*0018*/ 	.word	0x00000002
        /*0030*/ 	.string	""
        /*0030*/ 	.string	"ptxas"
        /*0030*/ 	.string	"Cuda compilation tools, release 13.0, V13.0.88"
        /*0030*/ 	.string	"Build cuda_13.0.r13.0/compiler.36424714_0"
        /*0030*/ 	.string	"-arch sm_100 -m 64 "



//--------------------- .note.nv.cuinfo           --------------------------
	.section	.note.nv.cuinfo,"",@"SHT_NOTE"
	.sectionflags	@"SHF_NOTE_NV_CUINFO"
        /*0018*/ 	.short	0x0002
        /*001a*/ 	.short	0x0064
        /*001c*/ 	.short	0x0082
	.zero		2


//--------------------- .nv.info                  --------------------------
	.section	.nv.info,"",@"SHT_CUDA_INFO"
	.align	4


	//----- nvinfo : EIATTR_REGCOUNT
	.align		4
        /*0000*/ 	.byte	0x04, 0x2f
        /*0002*/ 	.short	(.L_2 - .L_1)
	.align		4
.L_1:
        /*0004*/ 	.word	index@(_Z12Radix2KernelP6__halfS0_S0_S0_iii)
        /*0008*/ 	.word	0x00000019


	//----- nvinfo : EIATTR_FRAME_SIZE
	.align		4
.L_2:
        /*000c*/ 	.byte	0x04, 0x11
        /*000e*/ 	.short	(.L_4 - .L_3)
	.align		4
.L_3:
        /*0010*/ 	.word	index@($__internal_0_$__cuda_sm20_div_rn_f64_full)
        /*0014*/ 	.word	0x00000020


	//----- nvinfo : EIATTR_FRAME_SIZE
	.align		4
.L_4:
        /*0018*/ 	.byte	0x04, 0x11
        /*001a*/ 	.short	(.L_6 - .L_5)
	.align		4
.L_5:
        /*001c*/ 	.word	index@(_Z12Radix2KernelP6__halfS0_S0_S0_iii)
        /*0020*/ 	.word	0x00000020


	//----- nvinfo : EIATTR_MIN_STACK_SIZE
	.align		4
.L_6:
        /*0024*/ 	.byte	0x04, 0x12
        /*0026*/ 	.short	(.L_8 - .L_7)
	.align		4
.L_7:
        /*0028*/ 	.word	index@(_Z12Radix2KernelP6__halfS0_S0_S0_iii)
        /*002c*/ 	.word	0x00000020
.L_8:


//--------------------- .nv.compat                --------------------------
	.section	.nv.compat,"",@"SHT_CUDA_COMPAT_INFO"
	.align	4
        /*0000*/ 	.byte	0x02, 0x09, 0x00, 0x00, 0x02, 0x02, 0x01, 0x00, 0x02, 0x05, 0x05, 0x00, 0x03, 0x07, 0x01, 0x01
        /*0010*/ 	.byte	0x02, 0x03, 0x00, 0x00, 0x02, 0x06, 0x01, 0x00, 0x04, 0x0b, 0x08, 0x00, 0x01, 0x00, 0x00, 0x00
        /*0020*/ 	.byte	0x00, 0x00, 0x00, 0x00


//--------------------- .nv.info._Z12Radix2KernelP6__halfS0_S0_S0_iii --------------------------
	.section	.nv.info._Z12Radix2KernelP6__halfS0_S0_S0_iii,"",@"SHT_CUDA_INFO"
	.sectionflags	@""
	.align	4


	//----- nvinfo : EIATTR_CUDA_API_VERSION
	.align		4
        /*0000*/ 	.byte	0x04, 0x37
        /*0002*/ 	.short	(.L_10 - .L_9)
.L_9:
        /*0004*/ 	.word	0x00000082


	//----- nvinfo : EIATTR_KPARAM_INFO
	.align		4
.L_10:
        /*0008*/ 	.byte	0x04, 0x17
        /*000a*/ 	.short	(.L_12 - .L_11)
.L_11:
        /*000c*/ 	.word	0x00000000
        /*0010*/ 	.short	0x0006
        /*0012*/ 	.short	0x0028
        /*0014*/ 	.byte	0x00, 0xf0, 0x11, 0x00


	//----- nvinfo : EIATTR_KPARAM_INFO
	.align		4
.L_12:
        /*0018*/ 	.byte	0x04, 0x17
        /*001a*/ 	.short	(.L_14 - .L_13)
.L_13:
        /*001c*/ 	.word	0x00000000
        /*0020*/ 	.short	0x0005
        /*0022*/ 	.short	0x0024
        /*0024*/ 	.byte	0x00, 0xf0, 0x11, 0x00


	//----- nvinfo : EIATTR_KPARAM_INFO
	.align		4
.L_14:
        /*0028*/ 	.byte	0x04, 0x17
        /*002a*/ 	.short	(.L_16 - .L_15)
.L_15:
        /*002c*/ 	.word	0x00000000
        /*0030*/ 	.short	0x0004
        /*0032*/ 	.short	0x0020
        /*0034*/ 	.byte	0x00, 0xf0, 0x11, 0x00


	//----- nvinfo : EIATTR_KPARAM_INFO
	.align		4
.L_16:
        /*0038*/ 	.byte	0x04, 0x17
        /*003a*/ 	.short	(.L_18 - .L_17)
.L_17:
        /*003c*/ 	.word	0x00000000
        /*0040*/ 	.short	0x0003
        /*0042*/ 	.short	0x0018
        /*0044*/ 	.byte	0x00, 0xf5, 0x21, 0x00


	//----- nvinfo : EIATTR_KPARAM_INFO
	.align		4
.L_18:
        /*0048*/ 	.byte	0x04, 0x17
        /*004a*/ 	.short	(.L_20 - .L_19)
.L_19:
        /*004c*/ 	.word	0x00000000
        /*0050*/ 	.short	0x0002
        /*0052*/ 	.short	0x0010
        /*0054*/ 	.byte	0x00, 0xf5, 0x21, 0x00


	//----- nvinfo : EIATTR_KPARAM_INFO
	.align		4
.L_20:
        /*0058*/ 	.byte	0x04, 0x17
        /*005a*/ 	.short	(.L_22 - .L_21)
.L_21:
        /*005c*/ 	.word	0x00000000
        /*0060*/ 	.short	0x0001
        /*0062*/ 	.short	0x0008
        /*0064*/ 	.byte	0x00, 0xf5, 0x21, 0x00


	//----- nvinfo : EIATTR_KPARAM_INFO
	.align		4
.L_22:
        /*0068*/ 	.byte	0x04, 0x17
        /*006a*/ 	.short	(.L_24 - .L_23)
.L_23:
        /*006c*/ 	.word	0x00000000
        /*0070*/ 	.short	0x0000
        /*0072*/ 	.short	0x0000
        /*0074*/ 	.byte	0x00, 0xf5, 0x21, 0x00


	//----- nvinfo : EIATTR_SPARSE_MMA_MASK
	.align		4
.L_24:
        /*0078*/ 	.byte	0x03, 0x50
        /*007a*/ 	.short	0x0000


	//----- nvinfo : EIATTR_MAXREG_COUNT
	.align		4
        /*007c*/ 	.byte	0x03, 0x1b
        /*007e*/ 	.short	0x00ff


	//----- nvinfo : EIATTR_MERCURY_ISA_VERSION
	.align		4
        /*0080*/ 	.byte	0x03, 0x5f
        /*0082*/ 	.short	0x0101


	//----- nvinfo : EIATTR_VRC_CTA_INIT_COUNT
	.align		4
        /*0084*/ 	.byte	0x02, 0x4a
	.zero		1
	.zero		1


	//----- nvinfo : EIATTR_EXIT_INSTR_OFFSETS
	.align		4
        /*0088*/ 	.byte	0x04, 0x1c
        /*008a*/ 	.short	(.L_26 - .L_25)


	//   ....[0]....
.L_25:
        /*008c*/ 	.word	0x00001040


	//----- nvinfo : EIATTR_CRS_STACK_SIZE
	.align		4
.L_26:
        /*0090*/ 	.byte	0x04, 0x1e
        /*0092*/ 	.short	(.L_28 - .L_27)
.L_27:
        /*0094*/ 	.word	0x00000000


	//----- nvinfo : EIATTR_CBANK_PARAM_SIZE
	.align		4
.L_28:
        /*0098*/ 	.byte	0x03, 0x19
        /*009a*/ 	.short	0x002c


	//----- nvinfo : EIATTR_PARAM_CBANK
	.align		4
        /*009c*/ 	.byte	0x04, 0x0a
        /*009e*/ 	.short	(.L_30 - .L_29)
	.align		4
.L_29:
        /*00a0*/ 	.word	index@(.nv.constant0._Z12Radix2KernelP6__halfS0_S0_S0_iii)
        /*00a4*/ 	.short	0x0380
        /*00a6*/ 	.short	0x002c


	//----- nvinfo : EIATTR_SW_WAR
	.align		4
.L_30:
        /*00a8*/ 	.byte	0x04, 0x36
        /*00aa*/ 	.short	(.L_32 - .L_31)
.L_31:
        /*00ac*/ 	.word	0x00000008
.L_32:


//--------------------- .nv.callgraph             --------------------------
	.section	.nv.callgraph,"",@"SHT_CUDA_CALLGRAPH"
	.align	4
	.sectionentsize	8
	.align		4
        /*0000*/ 	.word	0x00000000
	.align		4
        /*0004*/ 	.word	0xffffffff
	.align		4
        /*0008*/ 	.word	0x00000000
	.align		4
        /*000c*/ 	.word	0xfffffffe
	.align		4
        /*0010*/ 	.word	0x00000000
	.align		4
        /*0014*/ 	.word	0xfffffffd
	.align		4
        /*0018*/ 	.word	0x00000000
	.align		4
        /*001c*/ 	.word	0xfffffffc


//--------------------- .nv.constant4             --------------------------
	.section	.nv.constant4,"a",@progbits
	.align	8
	.align		8
.nv.constant4:
        /*0000*/ 	.dword	__cudart_i2opi_f


//--------------------- .text._Z12Radix2KernelP6__halfS0_S0_S0_iii --------------------------
	.section	.text._Z12Radix2KernelP6__halfS0_S0_S0_iii,"ax",@progbits
	.align	128
        .global         _Z12Radix2KernelP6__halfS0_S0_S0_iii
        .type           _Z12Radix2KernelP6__halfS0_S0_S0_iii,@function
        .size           _Z12Radix2KernelP6__halfS0_S0_S0_iii,(.L_x_15 - _Z12Radix2KernelP6__halfS0_S0_S0_iii)
        .other          _Z12Radix2KernelP6__halfS0_S0_S0_iii,@"STO_CUDA_ENTRY STV_DEFAULT"
_Z12Radix2KernelP6__halfS0_S0_S0_iii:
.text._Z12Radix2KernelP6__halfS0_S0_S0_iii:
[----:B------:R-:W0:Y:S08]  /*0000*/  LDC R1, c[0x0][0x37c] ;  /* 0x0000df00ff017b82 */ /* 0x000e300000000800 */
[----:B------:R-:W1:Y:S01]  /*0010*/  LDC R0, c[0x0][0x3a4] ;  /* 0x0000e900ff007b82 */ /* 0x000e620000000800 */
[----:B------:R-:W2:Y:S01]  /*0020*/  LDCU UR5, c[0x0][0x360] ;  /* 0x00006c00ff0577ac */ /* 0x000ea20008000800 */
[----:B------:R-:W3:Y:S01]  /*0030*/  S2R R10, SR_CTAID.X ;  /* 0x00000000000a7919 */ /* 0x000ee20000002500 */
[----:B------:R-:W-:Y:S01]  /*0040*/  IMAD.MOV.U32 R2, RZ, RZ, 0x1 ;  /* 0x00000001ff027424 */ /* 0x000fe200078e00ff */
[----:B------:R-:W2:Y:S01]  /*0050*/  LDCU UR4, c[0x0][0x370] ;  /* 0x00006e00ff0477ac */ /* 0x000ea20008000800 */
[----:B------:R-:W3:Y:S01]  /*0060*/  S2R R11, SR_TID.X ;  /* 0x00000000000b7919 */ /* 0x000ee20000002100 */
[----:B0-----:R-:W-:Y:S01]  /*0070*/  VIADD R1, R1, 0xffffffe0 ;  /* 0xffffffe001017836 */ /* 0x001fe20000000000 */
[----:B--2---:R-:W-:Y:S01]  /*0080*/  UIMAD UR4, UR5, UR4, URZ ;  /* 0x00000004050472a4 */ /* 0x004fe2000f8e02ff */
[----:B-1----:R-:W0:Y:S05]  /*0090*/  I2F.F64 R8, R0 ;  /* 0x0000000000087312 */ /* 0x002e2a0000201c00 */
[----:B------:R-:W-:-:S03]  /*00a0*/  ISETP.LE.U32.AND P0, PT, R0, UR4, PT ;  /* 0x0000000400007c0c */ /* 0x000fc6000bf03070 */
[----:B0-----:R-:W0:Y:S02]  /*00b0*/  MUFU.RCP64H R3, R9 ;  /* 0x0000000900037308 */ /* 0x001e240000001800 */
[----:B0-----:R-:W-:-:S08]  /*00c0*/  DFMA R4, -R8, R2, 1 ;  /* 0x3ff000000804742b */ /* 0x001fd00000000102 */
[----:B------:R-:W-:Y:S01]  /*00d0*/  DFMA R6, R4, R4, R4 ;  /* 0x000000040406722b */ /* 0x000fe20000000004 */
[----:B---3--:R-:W-:-:S04]  /*00e0*/  IMAD R5, R10, UR5, R11 ;  /* 0x000000050a057c24 */ /* 0x008fc8000f8e020b */
[----:B------:R-:W-:-:S03]  /*00f0*/  IMAD.MOV.U32 R4, RZ, RZ, R5 ;  /* 0x000000ffff047224 */ /* 0x000fc600078e0005 */
[----:B------:R-:W-:Y:S01]  /*0100*/  DFMA R2, R2, R6, R2 ;  /* 0x000000060202722b */ /* 0x000fe20000000002 */
[----:B------:R-:W-:Y:S10]  /*0110*/  @!P0 BRA `(.L_x_0) ;  /* 0x0000000000648947 */ /* 0x000ff40003800000 */
[----:B------:R-:W0:Y:S02]  /*0120*/  LDC R13, c[0x0][0x3a8] ;  /* 0x0000ea00ff0d7b82 */ /* 0x000e240000000800 */
[----:B0-----:R-:W-:-:S04]  /*0130*/  IABS R11, R13 ;  /* 0x0000000d000b7213 */ /* 0x001fc80000000000 */
[----:B------:R-:W0:Y:S08]  /*0140*/  I2F.RP R4, R11 ;  /* 0x0000000b00047306 */ /* 0x000e300000209400 */
[----:B0-----:R-:W0:Y:S02]  /*0150*/  MUFU.RCP R4, R4 ;  /* 0x0000000400047308 */ /* 0x001e240000001000 */
[----:B0-----:R-:W-:-:S06]  /*0160*/  VIADD R6, R4, 0xffffffe ;  /* 0x0ffffffe04067836 */ /* 0x001fcc0000000000 */
[----:B------:R0:W1:Y:S02]  /*0170*/  F2I.FTZ.U32.TRUNC.NTZ R7, R6 ;  /* 0x0000000600077305 */ /* 0x000064000021f000 */
[----:B0-----:R-:W-:Y:S02]  /*0180*/  IMAD.MOV.U32 R6, RZ, RZ, RZ ;  /* 0x000000ffff067224 */ /* 0x001fe400078e00ff */
[----:B-1----:R-:W-:-:S04]  /*0190*/  IMAD.MOV R10, RZ, RZ, -R7 ;  /* 0x000000ffff0a7224 */ /* 0x002fc800078e0a07 */
[----:B------:R-:W-:Y:S01]  /*01a0*/  IMAD R15, R10, R11, RZ ;  /* 0x0000000b0a0f7224 */ /* 0x000fe200078e02ff */
[----:B------:R-:W-:Y:S02]  /*01b0*/  IABS R10, R0 ;  /* 0x00000000000a7213 */ /* 0x000fe40000000000 */
[----:B------:R-:W-:Y:S01]  /*01c0*/  LOP3.LUT R0, R0, R13, RZ, 0x3c, !PT ;  /* 0x0000000d00007212 */ /* 0x000fe200078e3cff */
[----:B------:R-:W-:-:S03]  /*01d0*/  IMAD.HI.U32 R7, R7, R15, R6 ;  /* 0x0000000f07077227 */ /* 0x000fc600078e0006 */
[----:B------:R-:W-:-:S03]  /*01e0*/  ISETP.GE.AND P2, PT, R0, RZ, PT ;  /* 0x000000ff0000720c */ /* 0x000fc60003f46270 */
[----:B------:R-:W-:-:S04]  /*01f0*/  IMAD.HI.U32 R7, R7, R10, RZ ;  /* 0x0000000a07077227 */ /* 0x000fc800078e00ff */
[----:B------:R-:W-:-:S04]  /*0200*/  IMAD.MOV R4, RZ, RZ, -R7 ;  /* 0x000000ffff047224 */ /* 0x000fc800078e0a07 */
[----:B------:R-:W-:-:S05]  /*0210*/  IMAD R4, R11, R4, R10 ;  /* 0x000000040b047224 */ /* 0x000fca00078e020a */
[----:B------:R-:W-:-:S13]  /*0220*/  ISETP.GT.U32.AND P1, PT, R11, R4, PT ;  /* 0x000000040b00720c */ /* 0x000fda0003f24070 */
[----:B------:R-:W-:Y:S02]  /*0230*/  @!P1 IMAD.IADD R4, R4, 0x1, -R11 ;  /* 0x0000000104049824 */ /* 0x000fe400078e0a0b */
[----:B------:R-:W-:Y:S01]  /*0240*/  @!P1 VIADD R7, R7, 0x1 ;  /* 0x0000000107079836 */ /* 0x000fe20000000000 */
[----:B------:R-:W-:Y:S02]  /*0250*/  ISETP.NE.AND P1, PT, R13, RZ, PT ;  /* 0x000000ff0d00720c */ /* 0x000fe40003f25270 */
[----:B------:R-:W-:-:S13]  /*0260*/  ISETP.GE.U32.AND P0, PT, R4, R11, PT ;  /* 0x0000000b0400720c */ /* 0x000fda0003f06070 */
[----:B------:R-:W-:-:S04]  /*0270*/  @P0 VIADD R7, R7, 0x1 ;  /* 0x0000000107070836 */ /* 0x000fc80000000000 */
[----:B------:R-:W-:Y:S01]  /*0280*/  @!P2 IMAD.MOV R7, RZ, RZ, -R7 ;  /* 0x000000ffff07a224 */ /* 0x000fe200078e0a07 */
[----:B------:R-:W-:-:S05]  /*0290*/  @!P1 LOP3.LUT R7, RZ, R13, RZ, 0x33, !PT ;  /* 0x0000000dff079212 */ /* 0x000fca00078e33ff */
[----:B------:R-:W-:-:S07]  /*02a0*/  IMAD.IADD R4, R5, 0x1, R7 ;  /* 0x0000000105047824 */ /* 0x000fce00078e0207 */
.L_x_0:
[----:B------:R-:W0:Y:S01]  /*02b0*/  I2F.F64 R6, R4 ;  /* 0x0000000400067312 */ /* 0x000e220000201c00 */
[----:B------:R-:W-:Y:S01]  /*02c0*/  DFMA R10, -R8, R2, 1 ;  /* 0x3ff00000080a742b */ /* 0x000fe20000000102 */
[----:B------:R-:W-:Y:S01]  /*02d0*/  UMOV UR4, 0x54442d18 ;  /* 0x54442d1800047882 */ /* 0x000fe20000000000 */
[----:B------:R-:W-:Y:S01]  /*02e0*/  UMOV UR5, 0x401921fb ;  /* 0x401921fb00057882 */ /* 0x000fe20000000000 */
[----:B------:R-:W-:Y:S05]  /*02f0*/  BSSY.RECONVERGENT B0, `(.L_x_1) ;  /* 0x000000e000007945 */ /* 0x000fea0003800200 */
[----:B------:R-:W-:Y:S02]  /*0300*/  DFMA R2, R2, R10, R2 ;  /* 0x0000000a0202722b */ /* 0x000fe40000000002 */
[----:B0-----:R-:W-:-:S08]  /*0310*/  DMUL R12, R6, -UR4 ;  /* 0x80000004060c7c28 */ /* 0x001fd00008000000 */
[----:B------:R-:W-:Y:S02]  /*0320*/  DMUL R6, R12, R2 ;  /* 0x000000020c067228 */ /* 0x000fe40000000000 */
[----:B------:R-:W-:-:S06]  /*0330*/  FSETP.GEU.AND P1, PT, |R13|, 6.5827683646048100446e-37, PT ;  /* 0x036000000d00780b */ /* 0x000fcc0003f2e200 */
[----:B------:R-:W-:-:S08]  /*0340*/  DFMA R10, -R8, R6, R12 ;  /* 0x00000006080a722b */ /* 0x000fd0000000010c */
[----:B------:R-:W-:-:S10]  /*0350*/  DFMA R2, R2, R10, R6 ;  /* 0x0000000a0202722b */ /* 0x000fd40000000006 */
[----:B------:R-:W-:-:S05]  /*0360*/  FFMA R0, RZ, R9, R3 ;  /* 0x00000009ff007223 */ /* 0x000fca0000000003 */
[----:B------:R-:W-:-:S13]  /*0370*/  FSETP.GT.AND P0, PT, |R0|, 1.469367938527859385e-39, PT ;  /* 0x001000000000780b */ /* 0x000fda0003f04200 */
[----:B------:R-:W-:Y:S05]  /*0380*/  @P0 BRA P1, `(.L_x_2) ;  /* 0x0000000000100947 */ /* 0x000fea0000800000 */
[----:B------:R-:W-:-:S07]  /*0390*/  MOV R0, 0x3b0 ;  /* 0x000003b000007802 */ /* 0x000fce0000000f00 */
[----:B------:R-:W-:Y:S05]  /*03a0*/  CALL.REL.NOINC `($__internal_0_$__cuda_sm20_div_rn_f64_full) ;  /* 0x0000000c00287944 */ /* 0x000fea0003c00000 */
[----:B------:R-:W-:Y:S02]  /*03b0*/  IMAD.MOV.U32 R2, RZ, RZ, R12 ;  /* 0x000000ffff027224 */ /* 0x000fe400078e000c */
[----:B------:R-:W-:-:S07]  /*03c0*/  IMAD.MOV.U32 R3, RZ, RZ, R13 ;  /* 0x000000ffff037224 */ /* 0x000fce00078e000d */
.L_x_2:
[----:B------:R-:W-:Y:S05]  /*03d0*/  BSYNC.RECONVERGENT B0 ;  /* 0x0000000000007941 */ /* 0x000fea0003800200 */
.L_x_1:
[----:B------:R-:W0:Y:S01]  /*03e0*/  F2F.F32.F64 R7, R2 ;  /* 0x0000000200077310 */ /* 0x000e220000301000 */
[----:B------:R-:W1:Y:S01]  /*03f0*/  LDCU.64 UR6, c[0x0][0x358] ;  /* 0x00006b00ff0677ac */ /* 0x000e620008000a00 */
[----:B------:R-:W-:Y:S01]  /*0400*/  BSSY.RECONVERGENT B0, `(.L_x_3) ;  /* 0x0000042000007945 */ /* 0x000fe20003800200 */
[C---:B0-----:R-:W-:Y:S01]  /*0410*/  FMUL R0, R7.reuse, 0.63661974668502807617 ;  /* 0x3f22f98307007820 */ /* 0x041fe20000400000 */
[----:B------:R-:W-:-:S05]  /*0420*/  FSETP.GE.AND P0, PT, |R7|, 105615, PT ;  /* 0x47ce47800700780b */ /* 0x000fca0003f06200 */
[----:B------:R-:W0:Y:S02]  /*0430*/  F2I.NTZ R0, R0 ;  /* 0x0000000000007305 */ /* 0x000e240000203100 */
[----:B0-----:R-:W-:Y:S01]  /*0440*/  I2FP.F32.S32 R4, R0 ;  /* 0x0000000000047245 */ /* 0x001fe20000201400 */
[----:B------:R-:W-:-:S04]  /*0450*/  IMAD.MOV.U32 R12, RZ, RZ, R0 ;  /* 0x000000ffff0c7224 */ /* 0x000fc800078e0000 */
[----:B------:R-:W-:-:S04]  /*0460*/  FFMA R9, R4, -1.5707962512969970703, R7 ;  /* 0xbfc90fda04097823 */ /* 0x000fc80000000007 */
[----:B------:R-:W-:-:S04]  /*0470*/  FFMA R9, R4, -7.5497894158615963534e-08, R9 ;  /* 0xb3a2216804097823 */ /* 0x000fc80000000009 */
[----:B------:R-:W-:-:S04]  /*0480*/  FFMA R11, R4, -5.3903029534742383927e-15, R9 ;  /* 0xa7c234c5040b7823 */ /* 0x000fc80000000009 */
[----:B------:R-:W-:Y:S01]  /*0490*/  IMAD.MOV.U32 R4, RZ, RZ, R11 ;  /* 0x000000ffff047224 */ /* 0x000fe200078e000b */
[----:B-1----:R-:W-:Y:S06]  /*04a0*/  @!P0 BRA `(.L_x_4) ;  /* 0x0000000000dc8947 */ /* 0x002fec0003800000 */
[----:B------:R-:W-:-:S13]  /*04b0*/  FSETP.NEU.AND P0, PT, |R7|, +INF , PT ;  /* 0x7f8000000700780b */ /* 0x000fda0003f0d200 */
[----:B------:R-:W-:Y:S01]  /*04c0*/  @!P0 FMUL R4, RZ, R7 ;  /* 0x00000007ff048220 */ /* 0x000fe20000400000 */
[----:B------:R-:W-:Y:S01]  /*04d0*/  @!P0 IMAD.MOV.U32 R0, RZ, RZ, RZ ;  /* 0x000000ffff008224 */ /* 0x000fe200078e00ff */
[----:B------:R-:W-:Y:S06]  /*04e0*/  @!P0 BRA `(.L_x_4) ;  /* 0x0000000000cc8947 */ /* 0x000fec0003800000 */
[----:B------:R-:W-:Y:S01]  /*04f0*/  IMAD.SHL.U32 R2, R7, 0x100, RZ ;  /* 0x0000010007027824 */ /* 0x000fe200078e00ff */
[----:B------:R-:W0:Y:S01]  /*0500*/  LDCU.64 UR8, c[0x4][URZ] ;  /* 0x01000000ff0877ac */ /* 0x000e220008000a00 */
[----:B------:R-:W-:Y:S02]  /*0510*/  IMAD.MOV.U32 R6, RZ, RZ, RZ ;  /* 0x000000ffff067224 */ /* 0x000fe400078e00ff */
[----:B------:R-:W-:Y:S01]  /*0520*/  IMAD.MOV.U32 R0, RZ, RZ, R1 ;  /* 0x000000ffff007224 */ /* 0x000fe200078e0001 */
[----:B------:R-:W-:Y:S01]  /*0530*/  LOP3.LUT R15, R2, 0x80000000, RZ, 0xfc, !PT ;  /* 0x80000000020f7812 */ /* 0x000fe200078efcff */
[----:B------:R-:W-:Y:S01]  /*0540*/  UMOV UR5, URZ ;  /* 0x000000ff00057c82 */ /* 0x000fe20008000000 */
[----:B------:R-:W-:-:S05]  /*0550*/  UMOV UR4, URZ ;  /* 0x000000ff00047c82 */ /* 0x000fca0008000000 */
.L_x_5:
[----:B0-----:R-:W-:Y:S02]  /*0560*/  IMAD.U32 R8, RZ, RZ, UR8 ;  /* 0x00000008ff087e24 */ /* 0x001fe4000f8e00ff */
[----:B------:R-:W-:-:S05]  /*0570*/  IMAD.U32 R9, RZ, RZ, UR9 ;  /* 0x00000009ff097e24 */ /* 0x000fca000f8e00ff */
[----:B------:R-:W2:Y:S01]  /*0580*/  LDG.E.CONSTANT R2, desc[UR6][R8.64] ;  /* 0x0000000608027981 */ /* 0x000ea2000c1e9900 */
[----:B------:R-:W-:Y:S02]  /*0590*/  UIADD3 UR8, UP0, UPT, UR8, 0x4, URZ ;  /* 0x0000000408087890 */ /* 0x000fe4000ff1e0ff */
[----:B------:R-:W-:Y:S02]  /*05a0*/  UIADD3 UR4, UPT, UPT, UR4, 0x1, URZ ;  /* 0x0000000104047890 */ /* 0x000fe4000fffe0ff */
[----:B------:R-:W-:Y:S02]  /*05b0*/  UIADD3.X UR9, UPT, UPT, URZ, UR9, URZ, UP0, !UPT ;  /* 0x00000009ff097290 */ /* 0x000fe400087fe4ff */
[----:B------:R-:W-:Y:S01]  /*05c0*/  UISETP.NE.AND UP0, UPT, UR4, 0x6, UPT ;  /* 0x000000060400788c */ /* 0x000fe2000bf05270 */
[----:B--2---:R-:W-:-:S03]  /*05d0*/  IMAD.WIDE.U32 R2, R2, R15, RZ ;  /* 0x0000000f02027225 */ /* 0x004fc600078e00ff */
[----:B------:R-:W-:-:S04]  /*05e0*/  IADD3 R13, P0, PT, R2, R6, RZ ;  /* 0x00000006020d7210 */ /* 0x000fc80007f1e0ff */
[----:B------:R-:W-:Y:S01]  /*05f0*/  IADD3.X R6, PT, PT, R3, UR5, RZ, P0, !PT ;  /* 0x0000000503067c10 */ /* 0x000fe200087fe4ff */
[----:B------:R0:W-:Y:S02]  /*0600*/  STL [R0], R13 ;  /* 0x0000000d00007387 */ /* 0x0001e40000100800 */
[----:B0-----:R-:W-:Y:S01]  /*0610*/  VIADD R0, R0, 0x4 ;  /* 0x0000000400007836 */ /* 0x001fe20000000000 */
[----:B------:R-:W-:Y:S06]  /*0620*/  BRA.U UP0, `(.L_x_5) ;  /* 0xfffffffd00cc7547 */ /* 0x000fec000b83ffff */
[----:B------:R-:W-:Y:S01]  /*0630*/  SHF.R.U32.HI R4, RZ, 0x17, R7 ;  /* 0x00000017ff047819 */ /* 0x000fe20000011607 */
[----:B------:R0:W-:Y:S03]  /*0640*/  STL [R1+0x18], R6 ;  /* 0x0000180601007387 */ /* 0x0001e60000100800 */
[C---:B------:R-:W-:Y:S02]  /*0650*/  LOP3.LUT R0, R4.reuse, 0xe0, RZ, 0xc0, !PT ;  /* 0x000000e004007812 */ /* 0x040fe400078ec0ff */
[----:B------:R-:W-:-:S03]  /*0660*/  LOP3.LUT P0, RZ, R4, 0x1f, RZ, 0xc0, !PT ;  /* 0x0000001f04ff7812 */ /* 0x000fc6000780c0ff */
[----:B------:R-:W-:-:S05]  /*0670*/  VIADD R0, R0, 0xffffff80 ;  /* 0xffffff8000007836 */ /* 0x000fca0000000000 */
[----:B------:R-:W-:-:S05]  /*0680*/  SHF.R.U32.HI R0, RZ, 0x5, R0 ;  /* 0x00000005ff007819 */ /* 0x000fca0000011600 */
[----:B------:R-:W-:-:S05]  /*0690*/  IMAD R10, R0, -0x4, R1 ;  /* 0xfffffffc000a7824 */ /* 0x000fca00078e0201 */
[----:B------:R-:W2:Y:S04]  /*06a0*/  LDL R0, [R10+0x18] ;  /* 0x000018000a007983 */ /* 0x000ea80000100800 */
[----:B------:R-:W2:Y:S04]  /*06b0*/  LDL R3, [R10+0x14] ;  /* 0x000014000a037983 */ /* 0x000ea80000100800 */
[----:B------:R-:W3:Y:S01]  /*06c0*/  @P0 LDL R2, [R10+0x10] ;  /* 0x000010000a020983 */ /* 0x000ee20000100800 */
[----:B------:R-:W-:Y:S01]  /*06d0*/  LOP3.LUT R4, R4, 0x1f, RZ, 0xc0, !PT ;  /* 0x0000001f04047812 */ /* 0x000fe200078ec0ff */
[----:B------:R-:W-:Y:S01]  /*06e0*/  UMOV UR4, 0x54442d19 ;  /* 0x54442d1900047882 */ /* 0x000fe20000000000 */
[----:B------:R-:W-:-:S02]  /*06f0*/  UMOV UR5, 0x3bf921fb ;  /* 0x3bf921fb00057882 */ /* 0x000fc40000000000 */
[-C--:B--2---:R-:W-:Y:S02]  /*0700*/  @P0 SHF.L.W.U32.HI R0, R3, R4.reuse, R0 ;  /* 0x0000000403000219 */ /* 0x084fe40000010e00 */
[----:B---3--:R-:W-:Y:S02]  /*0710*/  @P0 SHF.L.W.U32.HI R3, R2, R4, R3 ;  /* 0x0000000402030219 */ /* 0x008fe40000010e03 */
[----:B------:R-:W-:Y:S02]  /*0720*/  ISETP.GE.AND P0, PT, R7, RZ, PT ;  /* 0x000000ff0700720c */ /* 0x000fe40003f06270 */
[C---:B------:R-:W-:Y:S02]  /*0730*/  SHF.L.W.U32.HI R2, R3.reuse, 0x2, R0 ;  /* 0x0000000203027819 */ /* 0x040fe40000010e00 */
[----:B------:R-:W-:Y:S02]  /*0740*/  SHF.L.U32 R3, R3, 0x2, RZ ;  /* 0x0000000203037819 */ /* 0x000fe400000006ff */
[----:B------:R-:W-:-:S04]  /*0750*/  SHF.R.S32.HI R4, RZ, 0x1f, R2 ;  /* 0x0000001fff047819 */ /* 0x000fc80000011402 */
[C---:B------:R-:W-:Y:S02]  /*0760*/  LOP3.LUT R8, R4.reuse, R3, RZ, 0x3c, !PT ;  /* 0x0000000304087212 */ /* 0x040fe400078e3cff */
[----:B------:R-:W-:Y:S02]  /*0770*/  LOP3.LUT R9, R4, R2, RZ, 0x3c, !PT ;  /* 0x0000000204097212 */ /* 0x000fe400078e3cff */
[----:B------:R-:W-:Y:S02]  /*0780*/  SHF.R.U32.HI R3, RZ, 0x1e, R0 ;  /* 0x0000001eff037819 */ /* 0x000fe40000011600 */
[C---:B------:R-:W-:Y:S02]  /*0790*/  LOP3.LUT R4, R2.reuse, R7, RZ, 0x3c, !PT ;  /* 0x0000000702047212 */ /* 0x040fe400078e3cff */
[----:B------:R-:W1:Y:S01]  /*07a0*/  I2F.F64.S64 R8, R8 ;  /* 0x0000000800087312 */ /* 0x000e620000301c00 */
[----:B------:R-:W-:Y:S02]  /*07b0*/  LEA.HI R0, R2, R3, RZ, 0x1 ;  /* 0x0000000302007211 */ /* 0x000fe400078f08ff */
[----:B------:R-:W-:-:S03]  /*07c0*/  ISETP.GE.AND P1, PT, R4, RZ, PT ;  /* 0x000000ff0400720c */ /* 0x000fc60003f26270 */
[----:B------:R-:W-:-:S04]  /*07d0*/  IMAD.MOV R2, RZ, RZ, -R0 ;  /* 0x000000ffff027224 */ /* 0x000fc800078e0a00 */
[----:B------:R-:W-:Y:S01]  /*07e0*/  @!P0 IMAD.MOV.U32 R0, RZ, RZ, R2 ;  /* 0x000000ffff008224 */ /* 0x000fe200078e0002 */
[----:B-1----:R-:W-:-:S10]  /*07f0*/  DMUL R14, R8, UR4 ;  /* 0x00000004080e7c28 */ /* 0x002fd40008000000 */
[----:B------:R-:W1:Y:S02]  /*0800*/  F2F.F32.F64 R14, R14 ;  /* 0x0000000e000e7310 */ /* 0x000e640000301000 */
[----:B01----:R-:W-:-:S07]  /*0810*/  FSEL R4, -R14, R14, !P1 ;  /* 0x0000000e0e047208 */ /* 0x003fce0004800100 */
.L_x_4:
[----:B------:R-:W-:Y:S05]  /*0820*/  BSYNC.RECONVERGENT B0 ;  /* 0x0000000000007941 */ /* 0x000fea0003800200 */
.L_x_3:
[----:B------:R-:W-:Y:S02]  /*0830*/  IMAD.MOV.U32 R13, RZ, RZ, 0x37cbac00 ;  /* 0x37cbac00ff0d7424 */ /* 0x000fe400078e00ff */
[----:B------:R-:W-:Y:S01]  /*0840*/  FMUL R2, R4, R4 ;  /* 0x0000000404027220 */ /* 0x000fe20000400000 */
[----:B------:R-:W-:Y:S01]  /*0850*/  LOP3.LUT R6, R0, 0x1, RZ, 0xc0, !PT ;  /* 0x0000000100067812 */ /* 0x000fe200078ec0ff */
[----:B------:R-:W-:Y:S01]  /*0860*/  IMAD.MOV.U32 R9, RZ, RZ, 0x3c0885e4 ;  /* 0x3c0885e4ff097424 */ /* 0x000fe200078e00ff */
[----:B------:R-:W-:Y:S01]  /*0870*/  BSSY.RECONVERGENT B0, `(.L_x_6) ;  /* 0x0000049000007945 */ /* 0x000fe20003800200 */
[----:B------:R-:W-:Y:S01]  /*0880*/  FFMA R3, R2, R13, -0.0013887860113754868507 ;  /* 0xbab607ed02037423 */ /* 0x000fe2000000000d */
[----:B------:R-:W-:Y:S01]  /*0890*/  ISETP.NE.U32.AND P0, PT, R6, 0x1, PT ;  /* 0x000000010600780c */ /* 0x000fe20003f05070 */
[----:B------:R-:W-:Y:S02]  /*08a0*/  VIADD R0, R0, 0x1 ;  /* 0x0000000100007836 */ /* 0x000fe40000000000 */
[----:B------:R-:W-:Y:S01]  /*08b0*/  IMAD.MOV.U32 R6, RZ, RZ, 0x3e2aaaa8 ;  /* 0x3e2aaaa8ff067424 */ /* 0x000fe200078e00ff */
[----:B------:R-:W-:-:S02]  /*08c0*/  FSEL R3, R3, -0.00019574658654164522886, P0 ;  /* 0xb94d415303037808 */ /* 0x000fc40000000000 */
[----:B------:R-:W-:Y:S02]  /*08d0*/  FSEL R9, R9, 0.041666727513074874878, !P0 ;  /* 0x3d2aaabb09097808 */ /* 0x000fe40004000000 */
[----:B------:R-:W-:Y:S02]  /*08e0*/  LOP3.LUT P1, RZ, R0, 0x2, RZ, 0xc0, !PT ;  /* 0x0000000200ff7812 */ /* 0x000fe4000782c0ff */
[----:B------:R-:W-:Y:S01]  /*08f0*/  FSEL R0, R4, 1, !P0 ;  /* 0x3f80000004007808 */ /* 0x000fe20004000000 */
[----:B------:R-:W-:Y:S01]  /*0900*/  FFMA R9, R2, R3, R9 ;  /* 0x0000000302097223 */ /* 0x000fe20000000009 */
[----:B------:R-:W-:Y:S02]  /*0910*/  FSEL R4, -R6, -0.4999999701976776123, !P0 ;  /* 0xbeffffff06047808 */ /* 0x000fe40004000100 */
[----:B------:R-:W-:Y:S01]  /*0920*/  FSETP.GE.AND P0, PT, |R7|, 105615, PT ;  /* 0x47ce47800700780b */ /* 0x000fe20003f06200 */
[C---:B------:R-:W-:Y:S02]  /*0930*/  FFMA R3, R2.reuse, R0, RZ ;  /* 0x0000000002037223 */ /* 0x040fe400000000ff */
[----:B------:R-:W-:-:S04]  /*0940*/  FFMA R4, R2, R9, R4 ;  /* 0x0000000902047223 */ /* 0x000fc80000000004 */
[----:B------:R-:W-:-:S04]  /*0950*/  FFMA R10, R3, R4, R0 ;  /* 0x00000004030a7223 */ /* 0x000fc80000000000 */
[----:B------:R-:W-:-:S05]  /*0960*/  @P1 FADD R10, RZ, -R10 ;  /* 0x8000000aff0a1221 */ /* 0x000fca0000000000 */
[----:B------:R-:W-:Y:S01]  /*0970*/  F2FP.F16.F32.PACK_AB R10, RZ, R10 ;  /* 0x0000000aff0a723e */ /* 0x000fe200000000ff */
[----:B------:R-:W-:Y:S06]  /*0980*/  @!P0 BRA `(.L_x_7) ;  /* 0x0000000000dc8947 */ /* 0x000fec0003800000 */
        /* <DEDUP_REMOVED lines=11> */
.L_x_8:
        /* <DEDUP_REMOVED lines=25> */
[----:B------:R-:W-:Y:S01]  /*0bd0*/  UMOV UR5, 0x3bf921fb ;  /* 0x3bf921fb00057882 */ /* 0x000fe20000000000 */
[----:B------:R-:W-:-:S02]  /*0be0*/  ISETP.GE.AND P1, PT, R7, RZ, PT ;  /* 0x000000ff0700720c */ /* 0x000fc40003f26270 */
[-C--:B--2---:R-:W-:Y:S02]  /*0bf0*/  @P0 SHF.L.W.U32.HI R0, R3, R4.reuse, R0 ;  /* 0x0000000403000219 */ /* 0x084fe40000010e00 */
[----:B---3--:R-:W-:-:S04]  /*0c00*/  @P0 SHF.L.W.U32.HI R3, R2, R4, R3 ;  /* 0x0000000402030219 */ /* 0x008fc80000010e03 */
[C---:B------:R-:W-:Y:S01]  /*0c10*/  SHF.L.W.U32.HI R2, R3.reuse, 0x2, R0 ;  /* 0x0000000203027819 */ /* 0x040fe20000010e00 */
[----:B------:R-:W-:-:S03]  /*0c20*/  IMAD.SHL.U32 R3, R3, 0x4, RZ ;  /* 0x0000000403037824 */ /* 0x000fc600078e00ff */
[----:B------:R-:W-:Y:S02]  /*0c30*/  SHF.R.S32.HI R4, RZ, 0x1f, R2 ;  /* 0x0000001fff047819 */ /* 0x000fe40000011402 */
[----:B------:R-:W-:Y:S02]  /*0c40*/  LOP3.LUT R7, R2, R7, RZ, 0x3c, !PT ;  /* 0x0000000702077212 */ /* 0x000fe400078e3cff */
[C---:B------:R-:W-:Y:S02]  /*0c50*/  LOP3.LUT R8, R4.reuse, R3, RZ, 0x3c, !PT ;  /* 0x0000000304087212 */ /* 0x040fe400078e3cff */
[----:B------:R-:W-:Y:S02]  /*0c60*/  LOP3.LUT R9, R4, R2, RZ, 0x3c, !PT ;  /* 0x0000000204097212 */ /* 0x000fe400078e3cff */
[----:B------:R-:W-:Y:S02]  /*0c70*/  SHF.R.U32.HI R3, RZ, 0x1e, R0 ;  /* 0x0000001eff037819 */ /* 0x000fe40000011600 */
[----:B------:R-:W-:-:S02]  /*0c80*/  ISETP.GE.AND P0, PT, R7, RZ, PT ;  /* 0x000000ff0700720c */ /* 0x000fc40003f06270 */
[----:B------:R-:W1:Y:S01]  /*0c90*/  I2F.F64.S64 R8, R8 ;  /* 0x0000000800087312 */ /* 0x000e620000301c00 */
[----:B------:R-:W-:-:S05]  /*0ca0*/  LEA.HI R12, R2, R3, RZ, 0x1 ;  /* 0x00000003020c7211 */ /* 0x000fca00078f08ff */
[----:B------:R-:W-:-:S05]  /*0cb0*/  IMAD.MOV R0, RZ, RZ, -R12 ;  /* 0x000000ffff007224 */ /* 0x000fca00078e0a0c */
[----:B------:R-:W-:Y:S01]  /*0cc0*/  @!P1 MOV R12, R0 ;  /* 0x00000000000c9202 */ /* 0x000fe20000000f00 */
[----:B-1----:R-:W-:-:S10]  /*0cd0*/  DMUL R14, R8, UR4 ;  /* 0x00000004080e7c28 */ /* 0x002fd40008000000 */
[----:B------:R-:W1:Y:S02]  /*0ce0*/  F2F.F32.F64 R14, R14 ;  /* 0x0000000e000e7310 */ /* 0x000e640000301000 */
[----:B01----:R-:W-:-:S07]  /*0cf0*/  FSEL R11, -R14, R14, !P0 ;  /* 0x0000000e0e0b7208 */ /* 0x003fce0004000100 */
.L_x_7:
[----:B------:R-:W-:Y:S05]  /*0d00*/  BSYNC.RECONVERGENT B0 ;  /* 0x0000000000007941 */ /* 0x000fea0003800200 */
.L_x_6:
[----:B------:R-:W0:Y:S08]  /*0d10*/  LDC.64 R2, c[0x0][0x3a0] ;  /* 0x0000e800ff027b82 */ /* 0x000e300000000a00 */
[----:B------:R-:W1:Y:S08]  /*0d20*/  LDC.64 R6, c[0x0][0x388] ;  /* 0x0000e200ff067b82 */ /* 0x000e700000000a00 */
[----:B------:R-:W2:Y:S01]  /*0d30*/  LDC.64 R14, c[0x0][0x380] ;  /* 0x0000e000ff0e7b82 */ /* 0x000ea20000000a00 */
[----:B0-----:R-:W-:-:S04]  /*0d40*/  IMAD.IADD R2, R5, 0x1, R2 ;  /* 0x0000000105027824 */ /* 0x001fc800078e0202 */
[----:B------:R-:W-:-:S04]  /*0d50*/  IMAD.IADD R17, R2, 0x1, R3 ;  /* 0x0000000102117824 */ /* 0x000fc800078e0203 */
[----:B-1----:R-:W-:-:S05]  /*0d60*/  IMAD.WIDE R18, R17, 0x2, R6 ;  /* 0x0000000211127825 */ /* 0x002fca00078e0206 */
[----:B------:R-:W3:Y:S01]  /*0d70*/  LDG.E.U16 R8, desc[UR6][R18.64] ;  /* 0x0000000612087981 */ /* 0x000ee2000c1e1500 */
[----:B--2---:R-:W-:-:S04]  /*0d80*/  IMAD.WIDE R16, R17, 0x2, R14 ;  /* 0x0000000211107825 */ /* 0x004fc800078e020e */
[----:B------:R-:W-:Y:S01]  /*0d90*/  IMAD.WIDE R4, R2, 0x2, R14 ;  /* 0x0000000202047825 */ /* 0x000fe200078e020e */
[----:B------:R-:W2:Y:S04]  /*0da0*/  LDG.E.U16 R9, desc[UR6][R16.64] ;  /* 0x0000000610097981 */ /* 0x000ea8000c1e1500 */
[----:B------:R-:W4:Y:S01]  /*0db0*/  LDG.E.U16 R15, desc[UR6][R4.64] ;  /* 0x00000006040f7981 */ /* 0x000f22000c1e1500 */
[----:B------:R-:W-:Y:S01]  /*0dc0*/  FMUL R14, R11, R11 ;  /* 0x0000000b0b0e7220 */ /* 0x000fe20000400000 */
[----:B------:R-:W-:Y:S01]  /*0dd0*/  LOP3.LUT R0, R12, 0x1, RZ, 0xc0, !PT ;  /* 0x000000010c007812 */ /* 0x000fe200078ec0ff */
[----:B------:R-:W-:Y:S02]  /*0de0*/  IMAD.MOV.U32 R21, RZ, RZ, 0x3d2aaabb ;  /* 0x3d2aaabbff157424 */ /* 0x000fe400078e00ff */
[----:B------:R-:W-:Y:S01]  /*0df0*/  FFMA R13, R14, R13, -0.0013887860113754868507 ;  /* 0xbab607ed0e0d7423 */ /* 0x000fe2000000000d */
[----:B------:R-:W-:Y:S01]  /*0e00*/  ISETP.NE.U32.AND P0, PT, R0, 0x1, PT ;  /* 0x000000010000780c */ /* 0x000fe20003f05070 */
[----:B------:R-:W-:Y:S01]  /*0e10*/  IMAD.MOV.U32 R0, RZ, RZ, 0x3effffff ;  /* 0x3effffffff007424 */ /* 0x000fe200078e00ff */
[----:B------:R-:W-:-:S02]  /*0e20*/  LOP3.LUT P1, RZ, R12, 0x2, RZ, 0xc0, !PT ;  /* 0x000000020cff7812 */ /* 0x000fc4000782c0ff */
[----:B------:R-:W-:Y:S02]  /*0e30*/  FSEL R13, R13, -0.00019574658654164522886, !P0 ;  /* 0xb94d41530d0d7808 */ /* 0x000fe40004000000 */
[----:B------:R-:W-:Y:S02]  /*0e40*/  FSEL R21, R21, 0.0083327032625675201416, !P0 ;  /* 0x3c0885e415157808 */ /* 0x000fe40004000000 */
[----:B------:R-:W-:Y:S02]  /*0e50*/  FSEL R12, -R0, -0.16666662693023681641, !P0 ;  /* 0xbe2aaaa8000c7808 */ /* 0x000fe40004000100 */
[----:B------:R-:W-:Y:S01]  /*0e60*/  FSEL R0, R11, 1, P0 ;  /* 0x3f8000000b007808 */ /* 0x000fe20000000000 */
[----:B------:R-:W-:-:S04]  /*0e70*/  FFMA R13, R14, R13, R21 ;  /* 0x0000000d0e0d7223 */ /* 0x000fc80000000015 */
[C---:B------:R-:W-:Y:S01]  /*0e80*/  FFMA R12, R14.reuse, R13, R12 ;  /* 0x0000000d0e0c7223 */ /* 0x040fe2000000000c */
[----:B------:R-:W-:-:S04]  /*0e90*/  FFMA R11, R14, R0, RZ ;  /* 0x000000000e0b7223 */ /* 0x000fc800000000ff */
[----:B------:R-:W-:Y:S02]  /*0ea0*/  FFMA R0, R11, R12, R0 ;  /* 0x0000000c0b007223 */ /* 0x000fe40000000000 */
[----:B------:R-:W0:Y:S02]  /*0eb0*/  LDC.64 R12, c[0x0][0x390] ;  /* 0x0000e400ff0c7b82 */ /* 0x000e240000000a00 */
[----:B------:R-:W-:-:S05]  /*0ec0*/  @P1 FADD R0, RZ, -R0 ;  /* 0x80000000ff001221 */ /* 0x000fca0000000000 */
[----:B------:R-:W-:-:S04]  /*0ed0*/  F2FP.F16.F32.PACK_AB R0, RZ, R0 ;  /* 0x00000000ff00723e */ /* 0x000fc800000000ff */
[----:B------:R-:W-:Y:S01]  /*0ee0*/  PRMT R0, R0, 0x5410, R10 ;  /* 0x0000541000007816 */ /* 0x000fe2000000000a */
[----:B------:R-:W-:-:S04]  /*0ef0*/  IMAD.WIDE R6, R2, 0x2, R6 ;  /* 0x0000000202067825 */ /* 0x000fc800078e0206 */
[----:B---3--:R-:W-:-:S04]  /*0f00*/  HMUL2 R8, R8.H0_H0, R0 ;  /* 0x0000000008087232 */ /* 0x008fc80000000800 */
[----:B--2---:R-:W-:-:S04]  /*0f10*/  HFMA2 R14, R9.H0_H0, R10.H0_H0, -R8.H0_H0 ;  /* 0x2000000a090e7231 */ /* 0x004fc80000140808 */
[----:B----4-:R-:W-:Y:S02]  /*0f20*/  HADD2 R15, R15.H0_H0, R14.H0_H0 ;  /* 0x2000000e0f0f7230 */ /* 0x010fe40000000800 */
[----:B0-----:R-:W-:-:S03]  /*0f30*/  IMAD.WIDE R10, R2, 0x2, R12 ;  /* 0x00000002020a7825 */ /* 0x001fc600078e020c */
[----:B------:R-:W-:-:S05]  /*0f40*/  PRMT R13, R15, 0x7610, R13 ;  /* 0x000076100f0d7816 */ /* 0x000fca000000000d */
[----:B------:R0:W-:Y:S04]  /*0f50*/  STG.E.U16 desc[UR6][R10.64], R13 ;  /* 0x0000000d0a007986 */ /* 0x0001e8000c101506 */
[----:B------:R-:W2:Y:S01]  /*0f60*/  LDG.E.U16 R15, desc[UR6][R6.64] ;  /* 0x00000006060f7981 */ /* 0x000ea2000c1e1500 */
[----:B0-----:R-:W0:Y:S01]  /*0f70*/  LDC.64 R12, c[0x0][0x398] ;  /* 0x0000e600ff0c7b82 */ /* 0x001e220000000a00 */
[----:B------:R-:W-:Y:S02]  /*0f80*/  HFMA2 R0, R9.H0_H0, R0.H0_H0, R8.H1_H1 ;  /* 0x2000000009007231 */ /* 0x000fe40000060808 */
[----:B0-----:R-:W-:-:S04]  /*0f90*/  IMAD.WIDE R8, R2, 0x2, R12 ;  /* 0x0000000202087825 */ /* 0x001fc800078e020c */
[----:B--2---:R-:W-:-:S05]  /*0fa0*/  HADD2 R15, R15.H0_H0, R0.H0_H0 ;  /* 0x200000000f0f7230 */ /* 0x004fca0000000800 */
[----:B------:R-:W-:Y:S04]  /*0fb0*/  STG.E.U16 desc[UR6][R8.64], R15 ;  /* 0x0000000f08007986 */ /* 0x000fe8000c101506 */
[----:B------:R-:W2:Y:S01]  /*0fc0*/  LDG.E.U16 R5, desc[UR6][R4.64] ;  /* 0x0000000604057981 */ /* 0x000ea2000c1e1500 */
[----:B------:R-:W-:-:S04]  /*0fd0*/  IMAD.WIDE R12, R3, 0x2, R10 ;  /* 0x00000002030c7825 */ /* 0x000fc800078e020a */
[----:B--2---:R-:W-:-:S05]  /*0fe0*/  HADD2 R5, R5.H0_H0, -R14.H0_H0 ;  /* 0xa000000e05057230 */ /* 0x004fca0000000800 */
[----:B------:R-:W-:Y:S04]  /*0ff0*/  STG.E.U16 desc[UR6][R12.64], R5 ;  /* 0x000000050c007986 */ /* 0x000fe8000c101506 */
[----:B------:R-:W2:Y:S01]  /*1000*/  LDG.E.U16 R7, desc[UR6][R6.64] ;  /* 0x0000000606077981 */ /* 0x000ea2000c1e1500 */
[----:B------:R-:W-:-:S04]  /*1010*/  IMAD.WIDE R2, R3, 0x2, R8 ;  /* 0x0000000203027825 */ /* 0x000fc800078e0208 */
[----:B--2---:R-:W-:-:S05]  /*1020*/  HADD2 R7, R7.H0_H0, -R0.H0_H0 ;  /* 0xa000000007077230 */ /* 0x004fca0000000800 */
[----:B------:R-:W-:Y:S01]  /*1030*/  STG.E.U16 desc[UR6][R2.64], R7 ;  /* 0x0000000702007986 */ /* 0x000fe2000c101506 */
[----:B------:R-:W-:Y:S05]  /*1040*/  EXIT ;  /* 0x000000000000794d */ /* 0x000fea0003800000 */
        .weak           $__internal_0_$__cuda_sm20_div_rn_f64_full
        .type           $__internal_0_$__cuda_sm20_div_rn_f64_full,@function
        .size           $__internal_0_$__cuda_sm20_div_rn_f64_full,(.L_x_15 - $__internal_0_$__cuda_sm20_div_rn_f64_full)
$__internal_0_$__cuda_sm20_div_rn_f64_full:
[C---:B------:R-:W-:Y:S01]  /*1050*/  FSETP.GEU.AND P0, PT, |R9|.reuse, 1.469367938527859385e-39, PT ;  /* 0x001000000900780b */ /* 0x040fe20003f0e200 */
[----:B------:R-:W-:Y:S01]  /*1060*/  IMAD.MOV.U32 R7, RZ, RZ, R13 ;  /* 0x000000ffff077224 */ /* 0x000fe200078e000d */
[C---:B------:R-:W-:Y:S01]  /*1070*/  LOP3.LUT R2, R9.reuse, 0x800fffff, RZ, 0xc0, !PT ;  /* 0x800fffff09027812 */ /* 0x040fe200078ec0ff */
[----:B------:R-:W-:Y:S01]  /*1080*/  IMAD.MOV.U32 R14, RZ, RZ, 0x1 ;  /* 0x00000001ff0e7424 */ /* 0x000fe200078e00ff */
[----:B------:R-:W-:Y:S01]  /*1090*/  LOP3.LUT R13, R9, 0x7ff00000, RZ, 0xc0, !PT ;  /* 0x7ff00000090d7812 */ /* 0x000fe200078ec0ff */
[----:B------:R-:W-:Y:S01]  /*10a0*/  IMAD.MOV.U32 R6, RZ, RZ, R12 ;  /* 0x000000ffff067224 */ /* 0x000fe200078e000c */
[----:B------:R-:W-:Y:S01]  /*10b0*/  LOP3.LUT R3, R2, 0x3ff00000, RZ, 0xfc, !PT ;  /* 0x3ff0000002037812 */ /* 0x000fe200078efcff */
[----:B------:R-:W-:Y:S01]  /*10c0*/  IMAD.MOV.U32 R2, RZ, RZ, R8 ;  /* 0x000000ffff027224 */ /* 0x000fe200078e0008 */
[C---:B------:R-:W-:Y:S01]  /*10d0*/  FSETP.GEU.AND P2, PT, |R7|.reuse, 1.469367938527859385e-39, PT ;  /* 0x001000000700780b */ /* 0x040fe20003f4e200 */
[----:B------:R-:W-:Y:S01]  /*10e0*/  IMAD.MOV.U32 R12, RZ, RZ, 0x1ca00000 ;  /* 0x1ca00000ff0c7424 */ /* 0x000fe200078e00ff */
[----:B------:R-:W-:Y:S01]  /*10f0*/  LOP3.LUT R4, R7, 0x7ff00000, RZ, 0xc0, !PT ;  /* 0x7ff0000007047812 */ /* 0x000fe200078ec0ff */
[----:B------:R-:W-:Y:S01]  /*1100*/  IMAD.MOV.U32 R20, RZ, RZ, R13 ;  /* 0x000000ffff147224 */ /* 0x000fe200078e000d */
[----:B------:R-:W-:Y:S01]  /*1110*/  BSSY.RECONVERGENT B1, `(.L_x_9) ;  /* 0x000004e000017945 */ /* 0x000fe20003800200 */
[----:B------:R-:W-:Y:S01]  /*1120*/  @!P0 DMUL R2, R8, 8.98846567431157953865e+307 ;  /* 0x7fe0000008028828 */ /* 0x000fe20000000000 */
[----:B------:R-:W-:Y:S01]  /*1130*/  ISETP.GE.U32.AND P1, PT, R4, R13, PT ;  /* 0x0000000d0400720c */ /* 0x000fe20003f26070 */
[----:B------:R-:W-:-:S04]  /*1140*/  IMAD.MOV.U32 R21, RZ, RZ, R4 ;  /* 0x000000ffff157224 */ /* 0x000fc800078e0004 */
[----:B------:R-:W0:Y:S02]  /*1150*/  MUFU.RCP64H R15, R3 ;  /* 0x00000003000f7308 */ /* 0x000e240000001800 */
[----:B------:R-:W-:Y:S01]  /*1160*/  @!P2 LOP3.LUT R17, R9, 0x7ff00000, RZ, 0xc0, !PT ;  /* 0x7ff000000911a812 */ /* 0x000fe200078ec0ff */
[----:B------:R-:W-:Y:S01]  /*1170*/  @!P2 IMAD.MOV.U32 R16, RZ, RZ, RZ ;  /* 0x000000ffff10a224 */ /* 0x000fe200078e00ff */
[----:B------:R-:W-:Y:S02]  /*1180*/  @!P0 LOP3.LUT R20, R3, 0x7ff00000, RZ, 0xc0, !PT ;  /* 0x7ff0000003148812 */ /* 0x000fe400078ec0ff */
[----:B------:R-:W-:-:S03]  /*1190*/  @!P2 ISETP.GE.U32.AND P3, PT, R4, R17, PT ;  /* 0x000000110400a20c */ /* 0x000fc60003f66070 */
[----:B------:R-:W-:Y:S01]  /*11a0*/  VIADD R22, R20, 0xffffffff ;  /* 0xffffffff14167836 */ /* 0x000fe20000000000 */
[----:B------:R-:W-:-:S04]  /*11b0*/  @!P2 SEL R17, R12, 0x63400000, !P3 ;  /* 0x634000000c11a807 */ /* 0x000fc80005800000 */
[----:B------:R-:W-:Y:S01]  /*11c0*/  @!P2 LOP3.LUT R17, R17, 0x80000000, R7, 0xf8, !PT ;  /* 0x800000001111a812 */ /* 0x000fe200078ef807 */
[----:B0-----:R-:W-:-:S03]  /*11d0*/  DFMA R10, R14, -R2, 1 ;  /* 0x3ff000000e0a742b */ /* 0x001fc60000000802 */
[----:B------:R-:W-:-:S05]  /*11e0*/  @!P2 LOP3.LUT R17, R17, 0x100000, RZ, 0xfc, !PT ;  /* 0x001000001111a812 */ /* 0x000fca00078efcff */
[----:B------:R-:W-:-:S08]  /*11f0*/  DFMA R10, R10, R10, R10 ;  /* 0x0000000a0a0a722b */ /* 0x000fd0000000000a */
[----:B------:R-:W-:Y:S01]  /*1200*/  DFMA R14, R14, R10, R14 ;  /* 0x0000000a0e0e722b */ /* 0x000fe2000000000e */
[----:B------:R-:W-:Y:S01]  /*1210*/  SEL R11, R12, 0x63400000, !P1 ;  /* 0x634000000c0b7807 */ /* 0x000fe20004800000 */
[----:B------:R-:W-:-:S03]  /*1220*/  IMAD.MOV.U32 R10, RZ, RZ, R6 ;  /* 0x000000ffff0a7224 */ /* 0x000fc600078e0006 */
[----:B------:R-:W-:-:S03]  /*1230*/  LOP3.LUT R11, R11, 0x800fffff, R7, 0xf8, !PT ;  /* 0x800fffff0b0b7812 */ /* 0x000fc600078ef807 */
[----:B------:R-:W-:-:S03]  /*1240*/  DFMA R18, R14, -R2, 1 ;  /* 0x3ff000000e12742b */ /* 0x000fc60000000802 */
[----:B------:R-:W-:-:S05]  /*1250*/  @!P2 DFMA R10, R10, 2, -R16 ;  /* 0x400000000a0aa82b */ /* 0x000fca0000000810 */
[----:B------:R-:W-:-:S05]  /*1260*/  DFMA R14, R14, R18, R14 ;  /* 0x000000120e0e722b */ /* 0x000fca000000000e */
[----:B------:R-:W-:-:S03]  /*1270*/  @!P2 LOP3.LUT R21, R11, 0x7ff00000, RZ, 0xc0, !PT ;  /* 0x7ff000000b15a812 */ /* 0x000fc600078ec0ff */
[----:B------:R-:W-:Y:S02]  /*1280*/  DMUL R16, R14, R10 ;  /* 0x0000000a0e107228 */ /* 0x000fe40000000000 */
[----:B------:R-:W-:-:S05]  /*1290*/  VIADD R13, R21, 0xffffffff ;  /* 0xffffffff150d7836 */ /* 0x000fca0000000000 */
[----:B------:R-:W-:Y:S01]  /*12a0*/  ISETP.GT.U32.AND P0, PT, R13, 0x7feffffe, PT ;  /* 0x7feffffe0d00780c */ /* 0x000fe20003f04070 */
[----:B------:R-:W-:-:S03]  /*12b0*/  DFMA R18, R16, -R2, R10 ;  /* 0x800000021012722b */ /* 0x000fc6000000000a */
[----:B------:R-:W-:-:S05]  /*12c0*/  ISETP.GT.U32.OR P0, PT, R22, 0x7feffffe, P0 ;  /* 0x7feffffe1600780c */ /* 0x000fca0000704470 */
[----:B------:R-:W-:-:S08]  /*12d0*/  DFMA R14, R14, R18, R16 ;  /* 0x000000120e0e722b */ /* 0x000fd00000000010 */
[----:B------:R-:W-:Y:S05]  /*12e0*/  @P0 BRA `(.L_x_10) ;  /* 0x00000000006c0947 */ /* 0x000fea0003800000 */
[----:B------:R-:W-:-:S04]  /*12f0*/  LOP3.LUT R7, R9, 0x7ff00000, RZ, 0xc0, !PT ;  /* 0x7ff0000009077812 */ /* 0x000fc800078ec0ff */
[CC--:B------:R-:W-:Y:S02]  /*1300*/  VIADDMNMX R6, R4.reuse, -R7.reuse, 0xb9600000, !PT ;  /* 0xb960000004067446 */ /* 0x0c0fe40007800907 */
[----:B------:R-:W-:Y:S02]  /*1310*/  ISETP.GE.U32.AND P0, PT, R4, R7, PT ;  /* 0x000000070400720c */ /* 0x000fe40003f06070 */
[----:B------:R-:W-:Y:S02]  /*1320*/  VIMNMX R6, PT, PT, R6, 0x46a00000, PT ;  /* 0x46a0000006067848 */ /* 0x000fe40003fe0100 */
[----:B------:R-:W-:-:S04]  /*1330*/  SEL R7, R12, 0x63400000, !P0 ;  /* 0x634000000c077807 */ /* 0x000fc80004000000 */
[----:B------:R-:W-:Y:S01]  /*1340*/  IADD3 R4, PT, PT, -R7, R6, RZ ;  /* 0x0000000607047210 */ /* 0x000fe20007ffe1ff */
[----:B------:R-:W-:-:S04]  /*1350*/  IMAD.MOV.U32 R6, RZ, RZ, RZ ;  /* 0x000000ffff067224 */ /* 0x000fc800078e00ff */
[----:B------:R-:W-:-:S06]  /*1360*/  VIADD R7, R4, 0x7fe00000 ;  /* 0x7fe0000004077836 */ /* 0x000fcc0000000000 */
[----:B------:R-:W-:-:S10]  /*1370*/  DMUL R12, R14, R6 ;  /* 0x000000060e0c7228 */ /* 0x000fd40000000000 */
[----:B------:R-:W-:-:S13]  /*1380*/  FSETP.GTU.AND P0, PT, |R13|, 1.469367938527859385e-39, PT ;  /* 0x001000000d00780b */ /* 0x000fda0003f0c200 */
[----:B------:R-:W-:Y:S05]  /*1390*/  @P0 BRA `(.L_x_11) ;  /* 0x0000000000940947 */ /* 0x000fea0003800000 */
[----:B------:R-:W-:Y:S01]  /*13a0*/  DFMA R2, R14, -R2, R10 ;  /* 0x800000020e02722b */ /* 0x000fe2000000000a */
[----:B------:R-:W-:-:S09]  /*13b0*/  IMAD.MOV.U32 R6, RZ, RZ, RZ ;  /* 0x000000ffff067224 */ /* 0x000fd200078e00ff */
[C---:B------:R-:W-:Y:S02]  /*13c0*/  FSETP.NEU.AND P0, PT, R3.reuse, RZ, PT ;  /* 0x000000ff0300720b */ /* 0x040fe40003f0d000 */
[----:B------:R-:W-:-:S04]  /*13d0*/  LOP3.LUT R9, R3, 0x80000000, R9, 0x48, !PT ;  /* 0x8000000003097812 */ /* 0x000fc800078e4809 */
[----:B------:R-:W-:-:S07]  /*13e0*/  LOP3.LUT R7, R9, R7, RZ, 0xfc, !PT ;  /* 0x0000000709077212 */ /* 0x000fce00078efcff */
[----:B------:R-:W-:Y:S05]  /*13f0*/  @!P0 BRA `(.L_x_11) ;  /* 0x00000000007c8947 */ /* 0x000fea0003800000 */
[----:B------:R-:W-:Y:S01]  /*1400*/  IMAD.MOV R3, RZ, RZ, -R4 ;  /* 0x000000ffff037224 */ /* 0x000fe200078e0a04 */
[----:B------:R-:W-:Y:S01]  /*1410*/  DMUL.RP R6, R14, R6 ;  /* 0x000000060e067228 */ /* 0x000fe20000008000 */
[----:B------:R-:W-:-:S06]  /*1420*/  IMAD.MOV.U32 R2, RZ, RZ, RZ ;  /* 0x000000ffff027224 */ /* 0x000fcc00078e00ff */
[----:B------:R-:W-:-:S03]  /*1430*/  DFMA R2, R12, -R2, R14 ;  /* 0x800000020c02722b */ /* 0x000fc6000000000e */
[----:B------:R-:W-:-:S03]  /*1440*/  LOP3.LUT R9, R7, R9, RZ, 0x3c, !PT ;  /* 0x0000000907097212 */ /* 0x000fc600078e3cff */
[----:B------:R-:W-:-:S04]  /*1450*/  IADD3 R2, PT, PT, -R4, -0x43300000, RZ ;  /* 0xbcd0000004027810 */ /* 0x000fc80007ffe1ff */
[----:B------:R-:W-:-:S04]  /*1460*/  FSETP.NEU.AND P0, PT, |R3|, R2, PT ;  /* 0x000000020300720b */ /* 0x000fc80003f0d200 */
[----:B------:R-:W-:Y:S02]  /*1470*/  FSEL R12, R6, R12, !P0 ;  /* 0x0000000c060c7208 */ /* 0x000fe40004000000 */
[----:B------:R-:W-:Y:S01]  /*1480*/  FSEL R13, R9, R13, !P0 ;  /* 0x0000000d090d7208 */ /* 0x000fe20004000000 */
[----:B------:R-:W-:Y:S06]  /*1490*/  BRA `(.L_x_11) ;  /* 0x0000000000547947 */ /* 0x000fec0003800000 */
.L_x_10:
[----:B------:R-:W-:-:S14]  /*14a0*/  DSETP.NAN.AND P0, PT, R6, R6, PT ;  /* 0x000000060600722a */ /* 0x000fdc0003f08000 */
[----:B------:R-:W-:Y:S05]  /*14b0*/  @P0 BRA `(.L_x_12) ;  /* 0x0000000000440947 */ /* 0x000fea0003800000 */
[----:B------:R-:W-:-:S14]  /*14c0*/  DSETP.NAN.AND P0, PT, R8, R8, PT ;  /* 0x000000080800722a */ /* 0x000fdc0003f08000 */
[----:B------:R-:W-:Y:S05]  /*14d0*/  @P0 BRA `(.L_x_13) ;  /* 0x0000000000300947 */ /* 0x000fea0003800000 */
[----:B------:R-:W-:Y:S01]  /*14e0*/  ISETP.NE.AND P0, PT, R21, R20, PT ;  /* 0x000000141500720c */ /* 0x000fe20003f05270 */
[----:B------:R-:W-:Y:S02]  /*14f0*/  IMAD.MOV.U32 R12, RZ, RZ, 0x0 ;  /* 0x00000000ff0c7424 */ /* 0x000fe400078e00ff */
[----:B------:R-:W-:-:S10]  /*1500*/  IMAD.MOV.U32 R13, RZ, RZ, -0x80000 ;  /* 0xfff80000ff0d7424 */ /* 0x000fd400078e00ff */
[----:B------:R-:W-:Y:S05]  /*1510*/  @!P0 BRA `(.L_x_11) ;  /* 0x0000000000348947 */ /* 0x000fea0003800000 */
[----:B------:R-:W-:Y:S02]  /*1520*/  ISETP.NE.AND P0, PT, R21, 0x7ff00000, PT ;  /* 0x7ff000001500780c */ /* 0x000fe40003f05270 */
[----:B------:R-:W-:Y:S02]  /*1530*/  LOP3.LUT R13, R7, 0x80000000, R9, 0x48, !PT ;  /* 0x80000000070d7812 */ /* 0x000fe400078e4809 */
[----:B------:R-:W-:-:S13]  /*1540*/  ISETP.EQ.OR P0, PT, R20, RZ, !P0 ;  /* 0x000000ff1400720c */ /* 0x000fda0004702670 */
[----:B------:R-:W-:Y:S01]  /*1550*/  @P0 LOP3.LUT R2, R13, 0x7ff00000, RZ, 0xfc, !PT ;  /* 0x7ff000000d020812 */ /* 0x000fe200078efcff */
[----:B------:R-:W-:Y:S02]  /*1560*/  @!P0 IMAD.MOV.U32 R12, RZ, RZ, RZ ;  /* 0x000000ffff0c8224 */ /* 0x000fe400078e00ff */
[----:B------:R-:W-:Y:S02]  /*1570*/  @P0 IMAD.MOV.U32 R12, RZ, RZ, RZ ;  /* 0x000000ffff0c0224 */ /* 0x000fe400078e00ff */
[----:B------:R-:W-:Y:S01]  /*1580*/  @P0 IMAD.MOV.U32 R13, RZ, RZ, R2 ;  /* 0x000000ffff0d0224 */ /* 0x000fe200078e0002 */
[----:B------:R-:W-:Y:S06]  /*1590*/  BRA `(.L_x_11) ;  /* 0x0000000000147947 */ /* 0x000fec0003800000 */
.L_x_13:
[----:B------:R-:W-:Y:S01]  /*15a0*/  LOP3.LUT R13, R9, 0x80000, RZ, 0xfc, !PT ;  /* 0x00080000090d7812 */ /* 0x000fe200078efcff */
[----:B------:R-:W-:Y:S01]  /*15b0*/  IMAD.MOV.U32 R12, RZ, RZ, R8 ;  /* 0x000000ffff0c7224 */ /* 0x000fe200078e0008 */
[----:B------:R-:W-:Y:S06]  /*15c0*/  BRA `(.L_x_11) ;  /* 0x0000000000087947 */ /* 0x000fec0003800000 */
.L_x_12:
[----:B------:R-:W-:Y:S01]  /*15d0*/  LOP3.LUT R13, R7, 0x80000, RZ, 0xfc, !PT ;  /* 0x00080000070d7812 */ /* 0x000fe200078efcff */
[----:B------:R-:W-:-:S07]  /*15e0*/  IMAD.MOV.U32 R12, RZ, RZ, R6 ;  /* 0x000000ffff0c7224 */ /* 0x000fce00078e0006 */
.L_x_11:
[----:B------:R-:W-:Y:S05]  /*15f0*/  BSYNC.RECONVERGENT B1 ;  /* 0x0000000000017941 */ /* 0x000fea0003800200 */
.L_x_9:
[----:B------:R-:W-:Y:S02]  /*1600*/  IMAD.MOV.U32 R2, RZ, RZ, R0 ;  /* 0x000000ffff027224 */ /* 0x000fe400078e0000 */
[----:B------:R-:W-:-:S04]  /*1610*/  IMAD.MOV.U32 R3, RZ, RZ, 0x0 ;  /* 0x00000000ff037424 */ /* 0x000fc800078e00ff */
[----:B------:R-:W-:Y:S05]  /*1620*/  RET.REL.NODEC R2 `(_Z12Radix2KernelP6__halfS0_S0_S0_iii) ;  /* 0xffffffe802747950 */ /* 0x000fea0003c3ffff */
.L_x_14:
[----:B------:R-:W-:-:S00]  /*1630*/  BRA `(.L_x_14) ;  /* 0xfffffffc00fc7947 */ /* 0x000fc0000383ffff */
[----:B------:R-:W-:-:S00]  /*1640*/  NOP ;  /* 0x0000000000007918 */ /* 0x000fc00000000000 */
        /* <DEDUP_REMOVED lines=11> */
.L_x_15:


//--------------------- .nv.global.init           --------------------------
	.section	.nv.global.init,"aw",@progbits
	.align	4
.nv.global.init:
	.type		__cudart_i2opi_f,@object
	.size		__cudart_i2opi_f,(.L_0 - __cudart_i2opi_f)
__cudart_i2opi_f:
        /*0000*/ 	.byte	0x41, 0x90, 0x43, 0x3c, 0x99, 0x95, 0x62, 0xdb, 0xc0, 0xdd, 0x34, 0xf5, 0xd1, 0x57, 0x27, 0xfc
        /*0010*/ 	.byte	0x29, 0x15, 0x44, 0x4e, 0x6e, 0x83, 0xf9, 0xa2
.L_0:


//--------------------- .nv.shared.reserved.0     --------------------------
	.section	.nv.shared.reserved.0,"aw",@nobits
	.weak		__nv_reservedSMEM_offset_0_alias
	.size		__nv_reservedSMEM_offset_0_alias, 0, 64
	.other		__nv_reservedSMEM_offset_0_alias,@"STO_CUDA_RESERVED_SHARED STV_DEFAULT"
__nv_reservedSMEM_offset_0_alias:
	.zero		0
	.zero		64


//--------------------- .nv.constant0._Z12Radix2KernelP6__halfS0_S0_S0_iii --------------------------
	.section	.nv.constant0._Z12Radix2KernelP6__halfS0_S0_S0_iii,"a",@progbits
	.sectionflags	@""
	.align	4
.nv.constant0._Z12Radix2KernelP6__halfS0_S0_S0_iii:
	.zero		940


//--------------------- SYMBOLS --------------------------

	.type		.nv.reservedSmem.offset0,@object
	.size		.nv.reservedSmem.offset0,0x4
